//
// Generated by NVIDIA NVVM Compiler
//
// Compiler Build ID: CL-36424714
// Cuda compilation tools, release 13.0, V13.0.88
// Based on NVVM 20.0.0
//

.version 9.0
.target sm_100
.address_size 64

	// .globl	_Z19triplet_loss_kernelPKfS0_S0_Pfiif

.visible .entry _Z19triplet_loss_kernelPKfS0_S0_Pfiif(
	.param .u64 .ptr .align 1 _Z19triplet_loss_kernelPKfS0_S0_Pfiif_param_0,
	.param .u64 .ptr .align 1 _Z19triplet_loss_kernelPKfS0_S0_Pfiif_param_1,
	.param .u64 .ptr .align 1 _Z19triplet_loss_kernelPKfS0_S0_Pfiif_param_2,
	.param .u64 .ptr .align 1 _Z19triplet_loss_kernelPKfS0_S0_Pfiif_param_3,
	.param .u32 _Z19triplet_loss_kernelPKfS0_S0_Pfiif_param_4,
	.param .u32 _Z19triplet_loss_kernelPKfS0_S0_Pfiif_param_5,
	.param .f32 _Z19triplet_loss_kernelPKfS0_S0_Pfiif_param_6
)
{
	.reg .pred 	%p<11>;
	.reg .b32 	%r<31>;
	.reg .b32 	%f<150>;
	.reg .b64 	%rd<28>;

	ld.param.u64 	%rd6, [_Z19triplet_loss_kernelPKfS0_S0_Pfiif_param_0];
	ld.param.u64 	%rd7, [_Z19triplet_loss_kernelPKfS0_S0_Pfiif_param_1];
	ld.param.u64 	%rd8, [_Z19triplet_loss_kernelPKfS0_S0_Pfiif_param_2];
	ld.param.u64 	%rd5, [_Z19triplet_loss_kernelPKfS0_S0_Pfiif_param_3];
	ld.param.u32 	%r17, [_Z19triplet_loss_kernelPKfS0_S0_Pfiif_param_4];
	ld.param.u32 	%r16, [_Z19triplet_loss_kernelPKfS0_S0_Pfiif_param_5];
	ld.param.f32 	%f25, [_Z19triplet_loss_kernelPKfS0_S0_Pfiif_param_6];
	cvta.to.global.u64 	%rd1, %rd8;
	cvta.to.global.u64 	%rd2, %rd7;
	cvta.to.global.u64 	%rd3, %rd6;
	mov.u32 	%r18, %ctaid.x;
	mov.u32 	%r19, %ntid.x;
	mov.u32 	%r20, %tid.x;
	mad.lo.s32 	%r1, %r18, %r19, %r20;
	setp.ge.s32 	%p1, %r1, %r17;
	@%p1 bra 	$L__BB0_14;
	setp.lt.s32 	%p2, %r16, 1;
	mov.f32 	%f148, 0f00000000;
	mov.f32 	%f149, %f148;
	@%p2 bra 	$L__BB0_13;
	mul.lo.s32 	%r2, %r16, %r1;
	and.b32  	%r3, %r16, 7;
	setp.lt.u32 	%p3, %r16, 8;
	mov.f32 	%f149, 0f00000000;
	mov.b32 	%r29, 0;
	mov.f32 	%f148, %f149;
	@%p3 bra 	$L__BB0_5;
	and.b32  	%r29, %r16, 2147483640;
	neg.s32 	%r27, %r29;
	add.s64 	%rd4, %rd1, 16;
	mov.f32 	%f149, 0f00000000;
	mov.u32 	%r26, %r2;
$L__BB0_4:
	.pragma "nounroll";
	mul.wide.s32 	%rd9, %r26, 4;
	add.s64 	%rd10, %rd3, %rd9;
	add.s64 	%rd11, %rd2, %rd9;
	add.s64 	%rd12, %rd4, %rd9;
	ld.global.f32 	%f30, [%rd10];
	ld.global.f32 	%f31, [%rd11];
	ld.global.f32 	%f32, [%rd12+-16];
	sub.f32 	%f33, %f30, %f31;
	fma.rn.f32 	%f34, %f33, %f33, %f148;
	sub.f32 	%f35, %f30, %f32;
	fma.rn.f32 	%f36, %f35, %f35, %f149;
	ld.global.f32 	%f37, [%rd10+4];
	ld.global.f32 	%f38, [%rd11+4];
	ld.global.f32 	%f39, [%rd12+-12];
	sub.f32 	%f40, %f37, %f38;
	fma.rn.f32 	%f41, %f40, %f40, %f34;
	sub.f32 	%f42, %f37, %f39;
	fma.rn.f32 	%f43, %f42, %f42, %f36;
	ld.global.f32 	%f44, [%rd10+8];
	ld.global.f32 	%f45, [%rd11+8];
	ld.global.f32 	%f46, [%rd12+-8];
	sub.f32 	%f47, %f44, %f45;
	fma.rn.f32 	%f48, %f47, %f47, %f41;
	sub.f32 	%f49, %f44, %f46;
	fma.rn.f32 	%f50, %f49, %f49, %f43;
	ld.global.f32 	%f51, [%rd10+12];
	ld.global.f32 	%f52, [%rd11+12];
	ld.global.f32 	%f53, [%rd12+-4];
	sub.f32 	%f54, %f51, %f52;
	fma.rn.f32 	%f55, %f54, %f54, %f48;
	sub.f32 	%f56, %f51, %f53;
	fma.rn.f32 	%f57, %f56, %f56, %f50;
	ld.global.f32 	%f58, [%rd10+16];
	ld.global.f32 	%f59, [%rd11+16];
	ld.global.f32 	%f60, [%rd12];
	sub.f32 	%f61, %f58, %f59;
	fma.rn.f32 	%f62, %f61, %f61, %f55;
	sub.f32 	%f63, %f58, %f60;
	fma.rn.f32 	%f64, %f63, %f63, %f57;
	ld.global.f32 	%f65, [%rd10+20];
	ld.global.f32 	%f66, [%rd11+20];
	ld.global.f32 	%f67, [%rd12+4];
	sub.f32 	%f68, %f65, %f66;
	fma.rn.f32 	%f69, %f68, %f68, %f62;
	sub.f32 	%f70, %f65, %f67;
	fma.rn.f32 	%f71, %f70, %f70, %f64;
	ld.global.f32 	%f72, [%rd10+24];
	ld.global.f32 	%f73, [%rd11+24];
	ld.global.f32 	%f74, [%rd12+8];
	sub.f32 	%f75, %f72, %f73;
	fma.rn.f32 	%f76, %f75, %f75, %f69;
	sub.f32 	%f77, %f72, %f74;
	fma.rn.f32 	%f78, %f77, %f77, %f71;
	ld.global.f32 	%f79, [%rd10+28];
	ld.global.f32 	%f80, [%rd11+28];
	ld.global.f32 	%f81, [%rd12+12];
	sub.f32 	%f82, %f79, %f80;
	fma.rn.f32 	%f148, %f82, %f82, %f76;
	sub.f32 	%f83, %f79, %f81;
	fma.rn.f32 	%f149, %f83, %f83, %f78;
	add.s32 	%r27, %r27, 8;
	add.s32 	%r26, %r26, 8;
	setp.ne.s32 	%p4, %r27, 0;
	@%p4 bra 	$L__BB0_4;
$L__BB0_5:
	setp.eq.s32 	%p5, %r3, 0;
	@%p5 bra 	$L__BB0_13;
	and.b32  	%r11, %r16, 3;
	setp.lt.u32 	%p6, %r3, 4;
	@%p6 bra 	$L__BB0_8;
	add.s32 	%r22, %r29, %r2;
	mul.wide.s32 	%rd13, %r22, 4;
	add.s64 	%rd14, %rd3, %rd13;
	ld.global.f32 	%f85, [%rd14];
	add.s64 	%rd15, %rd2, %rd13;
	ld.global.f32 	%f86, [%rd15];
	add.s64 	%rd16, %rd1, %rd13;
	ld.global.f32 	%f87, [%rd16];
	sub.f32 	%f88, %f85, %f86;
	fma.rn.f32 	%f89, %f88, %f88, %f148;
	sub.f32 	%f90, %f85, %f87;
	fma.rn.f32 	%f91, %f90, %f90, %f149;
	ld.global.f32 	%f92, [%rd14+4];
	ld.global.f32 	%f93, [%rd15+4];
	ld.global.f32 	%f94, [%rd16+4];
	sub.f32 	%f95, %f92, %f93;
	fma.rn.f32 	%f96, %f95, %f95, %f89;
	sub.f32 	%f97, %f92, %f94;
	fma.rn.f32 	%f98, %f97, %f97, %f91;
	ld.global.f32 	%f99, [%rd14+8];
	ld.global.f32 	%f100, [%rd15+8];
	ld.global.f32 	%f101, [%rd16+8];
	sub.f32 	%f102, %f99, %f100;
	fma.rn.f32 	%f103, %f102, %f102, %f96;
	sub.f32 	%f104, %f99, %f101;
	fma.rn.f32 	%f105, %f104, %f104, %f98;
	ld.global.f32 	%f106, [%rd14+12];
	ld.global.f32 	%f107, [%rd15+12];
	ld.global.f32 	%f108, [%rd16+12];
	sub.f32 	%f109, %f106, %f107;
	fma.rn.f32 	%f148, %f109, %f109, %f103;
	sub.f32 	%f110, %f106, %f108;
	fma.rn.f32 	%f149, %f110, %f110, %f105;
	add.s32 	%r29, %r29, 4;
$L__BB0_8:
	setp.eq.s32 	%p7, %r11, 0;
	@%p7 bra 	$L__BB0_13;
	setp.eq.s32 	%p8, %r11, 1;
	@%p8 bra 	$L__BB0_11;
	add.s32 	%r23, %r29, %r2;
	mul.wide.s32 	%rd17, %r23, 4;
	add.s64 	%rd18, %rd3, %rd17;
	ld.global.f32 	%f112, [%rd18];
	add.s64 	%rd19, %rd2, %rd17;
	ld.global.f32 	%f113, [%rd19];
	add.s64 	%rd20, %rd1, %rd17;
	ld.global.f32 	%f114, [%rd20];
	sub.f32 	%f115, %f112, %f113;
	fma.rn.f32 	%f116, %f115, %f115, %f148;
	sub.f32 	%f117, %f112, %f114;
	fma.rn.f32 	%f118, %f117, %f117, %f149;
	ld.global.f32 	%f119, [%rd18+4];
	ld.global.f32 	%f120, [%rd19+4];
	ld.global.f32 	%f121, [%rd20+4];
	sub.f32 	%f122, %f119, %f120;
	fma.rn.f32 	%f148, %f122, %f122, %f116;
	sub.f32 	%f123, %f119, %f121;
	fma.rn.f32 	%f149, %f123, %f123, %f118;
	add.s32 	%r29, %r29, 2;
$L__BB0_11:
	and.b32  	%r24, %r16, 1;
	setp.eq.b32 	%p9, %r24, 1;
	not.pred 	%p10, %p9;
	@%p10 bra 	$L__BB0_13;
	add.s32 	%r25, %r29, %r2;
	mul.wide.s32 	%rd21, %r25, 4;
	add.s64 	%rd22, %rd3, %rd21;
	ld.global.f32 	%f124, [%rd22];
	add.s64 	%rd23, %rd2, %rd21;
	ld.global.f32 	%f125, [%rd23];
	add.s64 	%rd24, %rd1, %rd21;
	ld.global.f32 	%f126, [%rd24];
	sub.f32 	%f127, %f124, %f125;
	fma.rn.f32 	%f148, %f127, %f127, %f148;
	sub.f32 	%f128, %f124, %f126;
	fma.rn.f32 	%f149, %f128, %f128, %f149;
$L__BB0_13:
	sqrt.rn.f32 	%f129, %f148;
	sqrt.rn.f32 	%f130, %f149;
	sub.f32 	%f131, %f129, %f130;
	add.f32 	%f132, %f25, %f131;
	max.f32 	%f133, %f132, 0f00000000;
	cvta.to.global.u64 	%rd25, %rd5;
	mul.wide.s32 	%rd26, %r1, 4;
	add.s64 	%rd27, %rd25, %rd26;
	st.global.f32 	[%rd27], %f133;
$L__BB0_14:
	ret;

}


// ===== COMPILED SASS (sm_100) =====

	.target	sm_100

	.elftype	@"ET_EXEC"


//--------------------- .note.nv.tkinfo           --------------------------
	.section	.note.nv.tkinfo,"",@"SHT_NOTE"
	.sectionflags	@"SHF_NOTE_NV_TKINFO"
	.tkinfo
        /*0018*/ 	.word	0x00000002
        /*0030*/ 	.string	""
        /*0030*/ 	.string	"ptxas"
        /*0030*/ 	.string	"Cuda compilation tools, release 13.0, V13.0.88"
        /*0030*/ 	.string	"Build cuda_13.0.r13.0/compiler.36424714_0"
        /*0030*/ 	.string	"-arch sm_100 -m 64 "



//--------------------- .note.nv.cuinfo           --------------------------
	.section	.note.nv.cuinfo,"",@"SHT_NOTE"
	.sectionflags	@"SHF_NOTE_NV_CUINFO"
        /*0018*/ 	.short	0x0002
        /*001a*/ 	.short	0x0064
        /*001c*/ 	.short	0x0082
	.zero		2


//--------------------- .nv.info                  --------------------------
	.section	.nv.info,"",@"SHT_CUDA_INFO"
	.align	4


	//----- nvinfo : EIATTR_REGCOUNT
	.align		4
        /*0000*/ 	.byte	0x04, 0x2f
        /*0002*/ 	.short	(.L_1 - .L_0)
	.align		4
.L_0:
        /*0004*/ 	.word	index@(_Z19triplet_loss_kernelPKfS0_S0_Pfiif)
        /*0008*/ 	.word	0x00000020


	//----- nvinfo : EIATTR_FRAME_SIZE
	.align		4
.L_1:
        /*000c*/ 	.byte	0x04, 0x11
        /*000e*/ 	.short	(.L_3 - .L_2)
	.align		4
.L_2:
        /*0010*/ 	.word	index@($__internal_0_$__cuda_sm20_sqrt_rn_f32_slowpath)
        /*0014*/ 	.word	0x00000000


	//----- nvinfo : EIATTR_FRAME_SIZE
	.align		4
.L_3:
        /*0018*/ 	.byte	0x04, 0x11
        /*001a*/ 	.short	(.L_5 - .L_4)
	.align		4
.L_4:
        /*001c*/ 	.word	index@(_Z19triplet_loss_kernelPKfS0_S0_Pfiif)
        /*0020*/ 	.word	0x00000000


	//----- nvinfo : EIATTR_MIN_STACK_SIZE
	.align		4
.L_5:
        /*0024*/ 	.byte	0x04, 0x12
        /*0026*/ 	.short	(.L_7 - .L_6)
	.align		4
.L_6:
        /*0028*/ 	.word	index@(_Z19triplet_loss_kernelPKfS0_S0_Pfiif)
        /*002c*/ 	.word	0x00000000
.L_7:


//--------------------- .nv.compat                --------------------------
	.section	.nv.compat,"",@"SHT_CUDA_COMPAT_INFO"
	.align	4
        /*0000*/ 	.byte	0x02, 0x09, 0x00, 0x00, 0x02, 0x02, 0x01, 0x00, 0x02, 0x05, 0x05, 0x00, 0x03, 0x07, 0x01, 0x01
        /*0010*/ 	.byte	0x02, 0x03, 0x00, 0x00, 0x02, 0x06, 0x01, 0x00, 0x04, 0x0b, 0x08, 0x00, 0x01, 0x00, 0x00, 0x00
        /*0020*/ 	.byte	0x00, 0x00, 0x00, 0x00


//--------------------- .nv.info._Z19triplet_loss_kernelPKfS0_S0_Pfiif --------------------------
	.section	.nv.info._Z19triplet_loss_kernelPKfS0_S0_Pfiif,"",@"SHT_CUDA_INFO"
	.sectionflags	@""
	.align	4


	//----- nvinfo : EIATTR_CUDA_API_VERSION
	.align		4
        /*0000*/ 	.byte	0x04, 0x37
        /*0002*/ 	.short	(.L_9 - .L_8)
.L_8:
        /*0004*/ 	.word	0x00000082


	//----- nvinfo : EIATTR_KPARAM_INFO
	.align		4
.L_9:
        /*0008*/ 	.byte	0x04, 0x17
        /*000a*/ 	.short	(.L_11 - .L_10)
.L_10:
        /*000c*/ 	.word	0x00000000
        /*0010*/ 	.short	0x0006
        /*0012*/ 	.short	0x0028
        /*0014*/ 	.byte	0x00, 0xf0, 0x11, 0x00


	//----- nvinfo : EIATTR_KPARAM_INFO
	.align		4
.L_11:
        /*0018*/ 	.byte	0x04, 0x17
        /*001a*/ 	.short	(.L_13 - .L_12)
.L_12:
        /*001c*/ 	.word	0x00000000
        /*0020*/ 	.short	0x0005
        /*0022*/ 	.short	0x0024
        /*0024*/ 	.byte	0x00, 0xf0, 0x11, 0x00


	//----- nvinfo : EIATTR_KPARAM_INFO
	.align		4
.L_13:
        /*0028*/ 	.byte	0x04, 0x17
        /*002a*/ 	.short	(.L_15 - .L_14)
.L_14:
        /*002c*/ 	.word	0x00000000
        /*0030*/ 	.short	0x0004
        /*0032*/ 	.short	0x0020
        /*0034*/ 	.byte	0x00, 0xf0, 0x11, 0x00


	//----- nvinfo : EIATTR_KPARAM_INFO
	.align		4
.L_15:
        /*0038*/ 	.byte	0x04, 0x17
        /*003a*/ 	.short	(.L_17 - .L_16)
.L_16:
        /*003c*/ 	.word	0x00000000
        /*0040*/ 	.short	0x0003
        /*0042*/ 	.short	0x0018
        /*0044*/ 	.byte	0x00, 0xf5, 0x21, 0x00


	//----- nvinfo : EIATTR_KPARAM_INFO
	.align		4
.L_17:
        /*0048*/ 	.byte	0x04, 0x17
        /*004a*/ 	.short	(.L_19 - .L_18)
.L_18:
        /*004c*/ 	.word	0x00000000
        /*0050*/ 	.short	0x0002
        /*0052*/ 	.short	0x0010
        /*0054*/ 	.byte	0x00, 0xf5, 0x21, 0x00


	//----- nvinfo : EIATTR_KPARAM_INFO
	.align		4
.L_19:
        /*0058*/ 	.byte	0x04, 0x17
        /*005a*/ 	.short	(.L_21 - .L_20)
.L_20:
        /*005c*/ 	.word	0x00000000
        /*0060*/ 	.short	0x0001
        /*0062*/ 	.short	0x0008
        /*0064*/ 	.byte	0x00, 0xf5, 0x21, 0x00


	//----- nvinfo : EIATTR_KPARAM_INFO
	.align		4
.L_21:
        /*0068*/ 	.byte	0x04, 0x17
        /*006a*/ 	.short	(.L_23 - .L_22)
.L_22:
        /*006c*/ 	.word	0x00000000
        /*0070*/ 	.short	0x0000
        /*0072*/ 	.short	0x0000
        /*0074*/ 	.byte	0x00, 0xf5, 0x21, 0x00


	//----- nvinfo : EIATTR_SPARSE_MMA_MASK
	.align		4
.L_23:
        /*0078*/ 	.byte	0x03, 0x50
        /*007a*/ 	.short	0x0000


	//----- nvinfo : EIATTR_MAXREG_COUNT
	.align		4
        /*007c*/ 	.byte	0x03, 0x1b
        /*007e*/ 	.short	0x00ff


	//----- nvinfo : EIATTR_MERCURY_ISA_VERSION
	.align		4
        /*0080*/ 	.byte	0x03, 0x5f
        /*0082*/ 	.short	0x0101


	//----- nvinfo : EIATTR_VRC_CTA_INIT_COUNT
	.align		4
        /*0084*/ 	.byte	0x02, 0x4a
	.zero		1
	.zero		1


	//----- nvinfo : EIATTR_EXIT_INSTR_OFFSETS
	.align		4
        /*0088*/ 	.byte	0x04, 0x1c
        /*008a*/ 	.short	(.L_25 - .L_24)


	//   ....[0]....
.L_24:
        /*008c*/ 	.word	0x00000070


	//   ....[1]....
        /*0090*/ 	.word	0x00000d70


	//----- nvinfo : EIATTR_CRS_STACK_SIZE
	.align		4
.L_25:
        /*0094*/ 	.byte	0x04, 0x1e
        /*0096*/ 	.short	(.L_27 - .L_26)
.L_26:
        /*0098*/ 	.word	0x00000000


	//----- nvinfo : EIATTR_CBANK_PARAM_SIZE
	.align		4
.L_27:
        /*009c*/ 	.byte	0x03, 0x19
        /*009e*/ 	.short	0x002c


	//----- nvinfo : EIATTR_PARAM_CBANK
	.align		4
        /*00a0*/ 	.byte	0x04, 0x0a
        /*00a2*/ 	.short	(.L_29 - .L_28)
	.align		4
.L_28:
        /*00a4*/ 	.word	index@(.nv.constant0._Z19triplet_loss_kernelPKfS0_S0_Pfiif)
        /*00a8*/ 	.short	0x0380
        /*00aa*/ 	.short	0x002c


	//----- nvinfo : EIATTR_SW_WAR
	.align		4
.L_29:
        /*00ac*/ 	.byte	0x04, 0x36
        /*00ae*/ 	.short	(.L_31 - .L_30)
.L_30:
        /*00b0*/ 	.word	0x00000008
.L_31:


//--------------------- .nv.callgraph             --------------------------
	.section	.nv.callgraph,"",@"SHT_CUDA_CALLGRAPH"
	.align	4
	.sectionentsize	8
	.align		4
        /*0000*/ 	.word	0x00000000
	.align		4
        /*0004*/ 	.word	0xffffffff
	.align		4
        /*0008*/ 	.word	0x00000000
	.align		4
        /*000c*/ 	.word	0xfffffffe
	.align		4
        /*0010*/ 	.word	0x00000000
	.align		4
        /*0014*/ 	.word	0xfffffffd
	.align		4
        /*0018*/ 	.word	0x00000000
	.align		4
        /*001c*/ 	.word	0xfffffffc


//--------------------- .text._Z19triplet_loss_kernelPKfS0_S0_Pfiif --------------------------
	.section	.text._Z19triplet_loss_kernelPKfS0_S0_Pfiif,"ax",@progbits
	.align	128
        .global         _Z19triplet_loss_kernelPKfS0_S0_Pfiif
        .type           _Z19triplet_loss_kernelPKfS0_S0_Pfiif,@function
        .size           _Z19triplet_loss_kernelPKfS0_S0_Pfiif,(.L_x_13 - _Z19triplet_loss_kernelPKfS0_S0_Pfiif)
        .other          _Z19triplet_loss_kernelPKfS0_S0_Pfiif,@"STO_CUDA_ENTRY STV_DEFAULT"
_Z19triplet_loss_kernelPKfS0_S0_Pfiif:
.text._Z19triplet_loss_kernelPKfS0_S0_Pfiif:
[----:B------:R-:W-:Y:S01]  /*0000*/  LDC R1, c[0x0][0x37c] ;  /* 0x0000df00ff017b82 */ /* 0x000fe20000000800 */
[----:B------:R-:W0:Y:S07]  /*0010*/  S2R R3, SR_TID.X ;  /* 0x0000000000037919 */ /* 0x000e2e0000002100 */
[----:B------:R-:W0:Y:S01]  /*0020*/  S2UR UR4, SR_CTAID.X ;  /* 0x00000000000479c3 */ /* 0x000e220000002500 */
[----:B------:R-:W1:Y:S07]  /*0030*/  LDCU UR5, c[0x0][0x3a0] ;  /* 0x00007400ff0577ac */ /* 0x000e6e0008000800 */
[----:B------:R-:W0:Y:S02]  /*0040*/  LDC R8, c[0x0][0x360] ;  /* 0x0000d800ff087b82 */ /* 0x000e240000000800 */
[----:B0-----:R-:W-:-:S05]  /*0050*/  IMAD R8, R8, UR4, R3 ;  /* 0x0000000408087c24 */ /* 0x001fca000f8e0203 */
[----:B-1----:R-:W-:-:S13]  /*0060*/  ISETP.GE.AND P0, PT, R8, UR5, PT ;  /* 0x0000000508007c0c */ /* 0x002fda000bf06270 */
[----:B------:R-:W-:Y:S05]  /*0070*/  @P0 EXIT ;  /* 0x000000000000094d */ /* 0x000fea0003800000 */
[----:B------:R-:W0:Y:S01]  /*0080*/  LDCU UR7, c[0x0][0x3a4] ;  /* 0x00007480ff0777ac */ /* 0x000e220008000800 */
[----:B------:R-:W-:Y:S01]  /*0090*/  HFMA2 R23, -RZ, RZ, 0, 0 ;  /* 0x00000000ff177431 */ /* 0x000fe200000001ff */
[----:B------:R-:W-:Y:S01]  /*00a0*/  MOV R24, RZ ;  /* 0x000000ff00187202 */ /* 0x000fe20000000f00 */
[----:B------:R-:W1:Y:S01]  /*00b0*/  LDCU.64 UR12, c[0x0][0x358] ;  /* 0x00006b00ff0c77ac */ /* 0x000e620008000a00 */
[----:B0-----:R-:W-:-:S09]  /*00c0*/  UISETP.GE.AND UP0, UPT, UR7, 0x1, UPT ;  /* 0x000000010700788c */ /* 0x001fd2000bf06270 */
[----:B-1----:R-:W-:Y:S05]  /*00d0*/  BRA.U !UP0, `(.L_x_0) ;  /* 0x0000000908947547 */ /* 0x002fea000b800000 */
[----:B------:R-:W-:Y:S02]  /*00e0*/  UISETP.GE.U32.AND UP1, UPT, UR7, 0x8, UPT ;  /* 0x000000080700788c */ /* 0x000fe4000bf26070 */
[----:B------:R-:W-:Y:S01]  /*00f0*/  IMAD R9, R8, UR7, RZ ;  /* 0x0000000708097c24 */ /* 0x000fe2000f8e02ff */
[----:B------:R-:W-:Y:S01]  /*0100*/  ULOP3.LUT UR10, UR7, 0x7, URZ, 0xc0, !UPT ;  /* 0x00000007070a7892 */ /* 0x000fe2000f8ec0ff */
[----:B------:R-:W-:Y:S01]  /*0110*/  MOV R24, RZ ;  /* 0x000000ff00187202 */ /* 0x000fe20000000f00 */
[----:B------:R-:W-:Y:S01]  /*0120*/  UMOV UR4, URZ ;  /* 0x000000ff00047c82 */ /* 0x000fe20008000000 */
[----:B------:R-:W-:Y:S01]  /*0130*/  MOV R23, RZ ;  /* 0x000000ff00177202 */ /* 0x000fe20000000f00 */
[----:B------:R-:W-:Y:S02]  /*0140*/  UISETP.NE.AND UP0, UPT, UR10, URZ, UPT ;  /* 0x000000ff0a00728c */ /* 0x000fe4000bf05270 */
[----:B------:R-:W-:Y:S09]  /*0150*/  BRA.U !UP1, `(.L_x_1) ;  /* 0x0000000509287547 */ /* 0x000ff2000b800000 */
[----:B------:R-:W0:Y:S01]  /*0160*/  LDCU.64 UR8, c[0x0][0x390] ;  /* 0x00007200ff0877ac */ /* 0x000e220008000a00 */
[----:B------:R-:W-:Y:S01]  /*0170*/  HFMA2 R24, -RZ, RZ, 0, 0 ;  /* 0x00000000ff187431 */ /* 0x000fe200000001ff */
[----:B------:R-:W-:Y:S01]  /*0180*/  MOV R0, R9 ;  /* 0x0000000900007202 */ /* 0x000fe20000000f00 */
[----:B------:R-:W-:Y:S02]  /*0190*/  ULOP3.LUT UR4, UR7, 0x7ffffff8, URZ, 0xc0, !UPT ;  /* 0x7ffffff807047892 */ /* 0x000fe4000f8ec0ff */
[----:B0-----:R-:W-:Y:S02]  /*01a0*/  UIADD3 UR5, UP1, UPT, UR8, 0x10, URZ ;  /* 0x0000001008057890 */ /* 0x001fe4000ff3e0ff */
[----:B------:R-:W-:Y:S02]  /*01b0*/  UIADD3 UR8, UPT, UPT, -UR4, URZ, URZ ;  /* 0x000000ff04087290 */ /* 0x000fe4000fffe1ff */
[----:B------:R-:W-:-:S12]  /*01c0*/  UIADD3.X UR6, UPT, UPT, URZ, UR9, URZ, UP1, !UPT ;  /* 0x00000009ff067290 */ /* 0x000fd80008ffe4ff */
.L_x_2:
[----:B------:R-:W0:Y:S01]  /*01d0*/  LDC.64 R6, c[0x0][0x380] ;  /* 0x0000e000ff067b82 */ /* 0x000e220000000a00 */
[----:B------:R-:W-:Y:S02]  /*01e0*/  MOV R4, UR5 ;  /* 0x0000000500047c02 */ /* 0x000fe40008000f00 */
[----:B------:R-:W-:-:S05]  /*01f0*/  MOV R5, UR6 ;  /* 0x0000000600057c02 */ /* 0x000fca0008000f00 */
[----:B------:R-:W1:Y:S01]  /*0200*/  LDC.64 R2, c[0x0][0x388] ;  /* 0x0000e200ff027b82 */ /* 0x000e620000000a00 */
[----:B------:R-:W-:-:S05]  /*0210*/  IMAD.WIDE R4, R0, 0x4, R4 ;  /* 0x0000000400047825 */ /* 0x000fca00078e0204 */
[----:B------:R-:W2:Y:S04]  /*0220*/  LDG.E R25, desc[UR12][R4.64+-0x10] ;  /* 0xfffff00c04197981 */ /* 0x000ea8000c1e1900 */
[----:B------:R-:W3:Y:S04]  /*0230*/  LDG.E R11, desc[UR12][R4.64+-0xc] ;  /* 0xfffff40c040b7981 */ /* 0x000ee8000c1e1900 */
[----:B------:R-:W4:Y:S01]  /*0240*/  LDG.E R17, desc[UR12][R4.64+-0x8] ;  /* 0xfffff80c04117981 */ /* 0x000f22000c1e1900 */
[----:B0-----:R-:W-:-:S03]  /*0250*/  IMAD.WIDE R6, R0, 0x4, R6 ;  /* 0x0000000400067825 */ /* 0x001fc600078e0206 */
[----:B------:R-:W5:Y:S04]  /*0260*/  LDG.E R22, desc[UR12][R4.64+-0x4] ;  /* 0xfffffc0c04167981 */ /* 0x000f68000c1e1900 */
[----:B------:R-:W2:Y:S01]  /*0270*/  LDG.E R20, desc[UR12][R6.64] ;  /* 0x0000000c06147981 */ /* 0x000ea2000c1e1900 */
[----:B-1----:R-:W-:-:S03]  /*0280*/  IMAD.WIDE R2, R0, 0x4, R2 ;  /* 0x0000000400027825 */ /* 0x002fc600078e0202 */
[----:B------:R-:W3:Y:S04]  /*0290*/  LDG.E R10, desc[UR12][R6.64+0x4] ;  /* 0x0000040c060a7981 */ /* 0x000ee8000c1e1900 */
[----:B------:R-:W4:Y:S04]  /*02a0*/  LDG.E R21, desc[UR12][R2.64] ;  /* 0x0000000c02157981 */ /* 0x000f28000c1e1900 */
[----:B------:R-:W3:Y:S04]  /*02b0*/  LDG.E R27, desc[UR12][R2.64+0x4] ;  /* 0x0000040c021b7981 */ /* 0x000ee8000c1e1900 */
[----:B------:R-:W5:Y:S04]  /*02c0*/  LDG.E R12, desc[UR12][R6.64+0x8] ;  /* 0x0000080c060c7981 */ /* 0x000f68000c1e1900 */
[----:B------:R-:W5:Y:S04]  /*02d0*/  LDG.E R19, desc[UR12][R2.64+0x8] ;  /* 0x0000080c02137981 */ /* 0x000f68000c1e1900 */
[----:B------:R-:W5:Y:S04]  /*02e0*/  LDG.E R13, desc[UR12][R6.64+0xc] ;  /* 0x00000c0c060d7981 */ /* 0x000f68000c1e1900 */
[----:B------:R-:W5:Y:S04]  /*02f0*/  LDG.E R14, desc[UR12][R6.64+0x10] ;  /* 0x0000100c060e7981 */ /* 0x000f68000c1e1900 */
[----:B------:R-:W5:Y:S04]  /*0300*/  LDG.E R15, desc[UR12][R6.64+0x14] ;  /* 0x0000140c060f7981 */ /* 0x000f68000c1e1900 */
[----:B------:R-:W5:Y:S04]  /*0310*/  LDG.E R16, desc[UR12][R6.64+0x18] ;  /* 0x0000180c06107981 */ /* 0x000f68000c1e1900 */
[----:B------:R0:W5:Y:S04]  /*0320*/  LDG.E R18, desc[UR12][R6.64+0x1c] ;  /* 0x00001c0c06127981 */ /* 0x000168000c1e1900 */
[----:B------:R-:W5:Y:S04]  /*0330*/  LDG.E R29, desc[UR12][R2.64+0x1c] ;  /* 0x00001c0c021d7981 */ /* 0x000f68000c1e1900 */
[----:B------:R-:W0:Y:S04]  /*0340*/  LDG.E R6, desc[UR12][R2.64+0x14] ;  /* 0x0000140c02067981 */ /* 0x000e28000c1e1900 */
[----:B------:R-:W5:Y:S01]  /*0350*/  LDG.E R7, desc[UR12][R4.64+0x8] ;  /* 0x0000080c04077981 */ /* 0x000f62000c1e1900 */
[----:B--2---:R-:W-:-:S04]  /*0360*/  FADD R25, R20, -R25 ;  /* 0x8000001914197221 */ /* 0x004fc80000000000 */
[----:B------:R-:W-:Y:S02]  /*0370*/  FFMA R24, R25, R25, R24 ;  /* 0x0000001919187223 */ /* 0x000fe40000000018 */
[----:B------:R-:W2:Y:S01]  /*0380*/  LDG.E R25, desc[UR12][R2.64+0x10] ;  /* 0x0000100c02197981 */ /* 0x000ea2000c1e1900 */
[----:B----4-:R-:W-:-:S03]  /*0390*/  FADD R26, R20, -R21 ;  /* 0x80000015141a7221 */ /* 0x010fc60000000000 */
[----:B------:R-:W4:Y:S04]  /*03a0*/  LDG.E R20, desc[UR12][R2.64+0xc] ;  /* 0x00000c0c02147981 */ /* 0x000f28000c1e1900 */
[----:B------:R-:W2:Y:S01]  /*03b0*/  LDG.E R21, desc[UR12][R4.64] ;  /* 0x0000000c04157981 */ /* 0x000ea2000c1e1900 */
[----:B------:R-:W-:Y:S01]  /*03c0*/  FFMA R23, R26, R26, R23 ;  /* 0x0000001a1a177223 */ /* 0x000fe20000000017 */
[C---:B---3--:R-:W-:Y:S02]  /*03d0*/  FADD R28, R10.reuse, -R27 ;  /* 0x8000001b0a1c7221 */ /* 0x048fe40000000000 */
[----:B------:R-:W3:Y:S01]  /*03e0*/  LDG.E R26, desc[UR12][R4.64+0x4] ;  /* 0x0000040c041a7981 */ /* 0x000ee2000c1e1900 */
[----:B------:R-:W-:-:S03]  /*03f0*/  FADD R10, R10, -R11 ;  /* 0x8000000b0a0a7221 */ /* 0x000fc60000000000 */
[----:B------:R1:W3:Y:S04]  /*0400*/  LDG.E R11, desc[UR12][R2.64+0x18] ;  /* 0x0000180c020b7981 */ /* 0x0002e8000c1e1900 */
[----:B------:R-:W3:Y:S01]  /*0410*/  LDG.E R27, desc[UR12][R4.64+0xc] ;  /* 0x00000c0c041b7981 */ /* 0x000ee2000c1e1900 */
[----:B------:R-:W-:Y:S01]  /*0420*/  FFMA R24, R10, R10, R24 ;  /* 0x0000000a0a187223 */ /* 0x000fe20000000018 */
[----:B-----5:R-:W-:Y:S01]  /*0430*/  FADD R17, R12, -R17 ;  /* 0x800000110c117221 */ /* 0x020fe20000000000 */
[----:B------:R-:W-:Y:S01]  /*0440*/  FFMA R23, R28, R28, R23 ;  /* 0x0000001c1c177223 */ /* 0x000fe20000000017 */
[----:B------:R-:W-:Y:S02]  /*0450*/  FADD R12, R12, -R19 ;  /* 0x800000130c0c7221 */ /* 0x000fe40000000000 */
[----:B------:R-:W-:Y:S01]  /*0460*/  FFMA R24, R17, R17, R24 ;  /* 0x0000001111187223 */ /* 0x000fe20000000018 */
[----:B------:R-:W-:Y:S01]  /*0470*/  FADD R17, R13, -R22 ;  /* 0x800000160d117221 */ /* 0x000fe20000000000 */
[----:B------:R-:W-:Y:S01]  /*0480*/  FFMA R23, R12, R12, R23 ;  /* 0x0000000c0c177223 */ /* 0x000fe20000000017 */
[----:B------:R-:W-:-:S02]  /*0490*/  UIADD3 UR8, UPT, UPT, UR8, 0x8, URZ ;  /* 0x0000000808087890 */ /* 0x000fc4000fffe0ff */
[----:B------:R-:W-:Y:S02]  /*04a0*/  FFMA R24, R17, R17, R24 ;  /* 0x0000001111187223 */ /* 0x000fe40000000018 */
[----:B------:R-:W-:Y:S01]  /*04b0*/  UISETP.NE.AND UP1, UPT, UR8, URZ, UPT ;  /* 0x000000ff0800728c */ /* 0x000fe2000bf25270 */
[----:B0-----:R-:W-:Y:S01]  /*04c0*/  FADD R6, R15, -R6 ;  /* 0x800000060f067221 */ /* 0x001fe20000000000 */
[----:B------:R-:W-:Y:S01]  /*04d0*/  FADD R7, R16, -R7 ;  /* 0x8000000710077221 */ /* 0x000fe20000000000 */
[----:B-1----:R-:W-:Y:S01]  /*04e0*/  FADD R2, R18, -R29 ;  /* 0x8000001d12027221 */ /* 0x002fe20000000000 */
[----:B------:R-:W-:Y:S01]  /*04f0*/  IADD3 R0, PT, PT, R0, 0x8, RZ ;  /* 0x0000000800007810 */ /* 0x000fe20007ffe0ff */
[----:B----4-:R-:W-:Y:S01]  /*0500*/  FADD R20, R13, -R20 ;  /* 0x800000140d147221 */ /* 0x010fe20000000000 */
[----:B--2---:R-:W-:-:S03]  /*0510*/  FADD R21, R14, -R21 ;  /* 0x800000150e157221 */ /* 0x004fc60000000000 */
[----:B------:R-:W-:Y:S01]  /*0520*/  FFMA R23, R20, R20, R23 ;  /* 0x0000001414177223 */ /* 0x000fe20000000017 */
[----:B------:R-:W-:Y:S01]  /*0530*/  FADD R14, R14, -R25 ;  /* 0x800000190e0e7221 */ /* 0x000fe20000000000 */
[----:B------:R-:W-:Y:S01]  /*0540*/  FFMA R24, R21, R21, R24 ;  /* 0x0000001515187223 */ /* 0x000fe20000000018 */
[----:B---3--:R-:W-:Y:S02]  /*0550*/  FADD R3, R15, -R26 ;  /* 0x8000001a0f037221 */ /* 0x008fe40000000000 */
[----:B------:R-:W-:Y:S01]  /*0560*/  FFMA R23, R14, R14, R23 ;  /* 0x0000000e0e177223 */ /* 0x000fe20000000017 */
[----:B------:R-:W-:Y:S01]  /*0570*/  FADD R16, R16, -R11 ;  /* 0x8000000b10107221 */ /* 0x000fe20000000000 */
[----:B------:R-:W-:Y:S02]  /*0580*/  FFMA R24, R3, R3, R24 ;  /* 0x0000000303187223 */ /* 0x000fe40000000018 */
[----:B------:R-:W-:Y:S01]  /*0590*/  FFMA R23, R6, R6, R23 ;  /* 0x0000000606177223 */ /* 0x000fe20000000017 */
[----:B------:R-:W-:Y:S01]  /*05a0*/  FADD R27, R18, -R27 ;  /* 0x8000001b121b7221 */ /* 0x000fe20000000000 */
[----:B------:R-:W-:-:S02]  /*05b0*/  FFMA R24, R7, R7, R24 ;  /* 0x0000000707187223 */ /* 0x000fc40000000018 */
[----:B------:R-:W-:Y:S02]  /*05c0*/  FFMA R23, R16, R16, R23 ;  /* 0x0000001010177223 */ /* 0x000fe40000000017 */
[----:B------:R-:W-:Y:S02]  /*05d0*/  FFMA R24, R27, R27, R24 ;  /* 0x0000001b1b187223 */ /* 0x000fe40000000018 */
[----:B------:R-:W-:Y:S01]  /*05e0*/  FFMA R23, R2, R2, R23 ;  /* 0x0000000202177223 */ /* 0x000fe20000000017 */
[----:B------:R-:W-:Y:S06]  /*05f0*/  BRA.U UP1, `(.L_x_2) ;  /* 0xfffffff901f47547 */ /* 0x000fec000b83ffff */
.L_x_1:
[----:B------:R-:W-:Y:S05]  /*0600*/  BRA.U !UP0, `(.L_x_0) ;  /* 0x0000000508487547 */ /* 0x000fea000b800000 */
[----:B------:R-:W-:Y:S02]  /*0610*/  UISETP.GE.U32.AND UP0, UPT, UR10, 0x4, UPT ;  /* 0x000000040a00788c */ /* 0x000fe4000bf06070 */
[----:B------:R-:W-:-:S04]  /*0620*/  ULOP3.LUT UR6, UR7, 0x3, URZ, 0xc0, !UPT ;  /* 0x0000000307067892 */ /* 0x000fc8000f8ec0ff */
[----:B------:R-:W-:-:S03]  /*0630*/  UISETP.NE.AND UP1, UPT, UR6, URZ, UPT ;  /* 0x000000ff0600728c */ /* 0x000fc6000bf25270 */
[----:B------:R-:W-:Y:S08]  /*0640*/  BRA.U !UP0, `(.L_x_3) ;  /* 0x0000000108907547 */ /* 0x000ff0000b800000 */
[----:B------:R-:W0:Y:S01]  /*0650*/  LDC.64 R4, c[0x0][0x380] ;  /* 0x0000e000ff047b82 */ /* 0x000e220000000a00 */
[----:B------:R-:W-:-:S07]  /*0660*/  IADD3 R11, PT, PT, R9, UR4, RZ ;  /* 0x00000004090b7c10 */ /* 0x000fce000fffe0ff */
[----:B------:R-:W1:Y:S08]  /*0670*/  LDC.64 R2, c[0x0][0x388] ;  /* 0x0000e200ff027b82 */ /* 0x000e700000000a00 */
[----:B------:R-:W2:Y:S01]  /*0680*/  LDC.64 R6, c[0x0][0x390] ;  /* 0x0000e400ff067b82 */ /* 0x000ea20000000a00 */
[----:B0-----:R-:W-:-:S05]  /*0690*/  IMAD.WIDE R4, R11, 0x4, R4 ;  /* 0x000000040b047825 */ /* 0x001fca00078e0204 */
[----:B------:R-:W3:Y:S01]  /*06a0*/  LDG.E R12, desc[UR12][R4.64] ;  /* 0x0000000c040c7981 */ /* 0x000ee2000c1e1900 */
[----:B-1----:R-:W-:-:S03]  /*06b0*/  IMAD.WIDE R2, R11, 0x4, R2 ;  /* 0x000000040b027825 */ /* 0x002fc600078e0202 */
[----:B------:R-:W4:Y:S04]  /*06c0*/  LDG.E R16, desc[UR12][R4.64+0x4] ;  /* 0x0000040c04107981 */ /* 0x000f28000c1e1900 */
[----:B------:R-:W3:Y:S01]  /*06d0*/  LDG.E R17, desc[UR12][R2.64] ;  /* 0x0000000c02117981 */ /* 0x000ee2000c1e1900 */
[----:B--2---:R-:W-:-:S03]  /*06e0*/  IMAD.WIDE R6, R11, 0x4, R6 ;  /* 0x000000040b067825 */ /* 0x004fc600078e0206 */
[----:B------:R-:W4:Y:S04]  /*06f0*/  LDG.E R21, desc[UR12][R2.64+0x4] ;  /* 0x0000040c02157981 */ /* 0x000f28000c1e1900 */
[----:B------:R-:W2:Y:S04]  /*0700*/  LDG.E R19, desc[UR12][R6.64] ;  /* 0x0000000c06137981 */ /* 0x000ea8000c1e1900 */
[----:B------:R-:W5:Y:S04]  /*0710*/  LDG.E R25, desc[UR12][R6.64+0x4] ;  /* 0x0000040c06197981 */ /* 0x000f68000c1e1900 */
[----:B------:R-:W5:Y:S04]  /*0720*/  LDG.E R0, desc[UR12][R4.64+0x8] ;  /* 0x0000080c04007981 */ /* 0x000f68000c1e1900 */
[----:B------:R-:W5:Y:S04]  /*0730*/  LDG.E R15, desc[UR12][R2.64+0x8] ;  /* 0x0000080c020f7981 */ /* 0x000f68000c1e1900 */
[----:B------:R-:W5:Y:S04]  /*0740*/  LDG.E R11, desc[UR12][R6.64+0x8] ;  /* 0x0000080c060b7981 */ /* 0x000f68000c1e1900 */
[----:B------:R-:W5:Y:S04]  /*0750*/  LDG.E R10, desc[UR12][R4.64+0xc] ;  /* 0x00000c0c040a7981 */ /* 0x000f68000c1e1900 */
[----:B------:R-:W5:Y:S04]  /*0760*/  LDG.E R13, desc[UR12][R2.64+0xc] ;  /* 0x00000c0c020d7981 */ /* 0x000f68000c1e1900 */
[----:B------:R-:W5:Y:S01]  /*0770*/  LDG.E R27, desc[UR12][R6.64+0xc] ;  /* 0x00000c0c061b7981 */ /* 0x000f62000c1e1900 */
[----:B------:R-:W-:Y:S01]  /*0780*/  UIADD3 UR4, UPT, UPT, UR4, 0x4, URZ ;  /* 0x0000000404047890 */ /* 0x000fe2000fffe0ff */
[----:B---3--:R-:W-:Y:S01]  /*0790*/  FADD R14, R12, -R17 ;  /* 0x800000110c0e7221 */ /* 0x008fe20000000000 */
[----:B----4-:R-:W-:Y:S01]  /*07a0*/  FADD R21, R16, -R21 ;  /* 0x8000001510157221 */ /* 0x010fe20000000000 */
[----:B--2---:R-:W-:-:S02]  /*07b0*/  FADD R19, R12, -R19 ;  /* 0x800000130c137221 */ /* 0x004fc40000000000 */
[----:B------:R-:W-:Y:S02]  /*07c0*/  FFMA R14, R14, R14, R23 ;  /* 0x0000000e0e0e7223 */ /* 0x000fe40000000017 */
[----:B------:R-:W-:Y:S01]  /*07d0*/  FFMA R19, R19, R19, R24 ;  /* 0x0000001313137223 */ /* 0x000fe20000000018 */
[----:B-----5:R-:W-:Y:S01]  /*07e0*/  FADD R16, R16, -R25 ;  /* 0x8000001910107221 */ /* 0x020fe20000000000 */
[----:B------:R-:W-:-:S03]  /*07f0*/  FFMA R14, R21, R21, R14 ;  /* 0x00000015150e7223 */ /* 0x000fc6000000000e */
[----:B------:R-:W-:Y:S01]  /*0800*/  FFMA R19, R16, R16, R19 ;  /* 0x0000001010137223 */ /* 0x000fe20000000013 */
[C---:B------:R-:W-:Y:S01]  /*0810*/  FADD R15, R0.reuse, -R15 ;  /* 0x8000000f000f7221 */ /* 0x040fe20000000000 */
[----:B------:R-:W-:-:S03]  /*0820*/  FADD R0, R0, -R11 ;  /* 0x8000000b00007221 */ /* 0x000fc60000000000 */
[----:B------:R-:W-:Y:S01]  /*0830*/  FFMA R14, R15, R15, R14 ;  /* 0x0000000f0f0e7223 */ /* 0x000fe2000000000e */
[----:B------:R-:W-:Y:S01]  /*0840*/  FFMA R19, R0, R0, R19 ;  /* 0x0000000000137223 */ /* 0x000fe20000000013 */
[C---:B------:R-:W-:Y:S01]  /*0850*/  FADD R13, R10.reuse, -R13 ;  /* 0x8000000d0a0d7221 */ /* 0x040fe20000000000 */
[----:B------:R-:W-:-:S03]  /*0860*/  FADD R10, R10, -R27 ;  /* 0x8000001b0a0a7221 */ /* 0x000fc60000000000 */
[----:B------:R-:W-:Y:S01]  /*0870*/  FFMA R23, R13, R13, R14 ;  /* 0x0000000d0d177223 */ /* 0x000fe2000000000e */
[----:B------:R-:W-:-:S07]  /*0880*/  FFMA R24, R10, R10, R19 ;  /* 0x0000000a0a187223 */ /* 0x000fce0000000013 */
.L_x_3:
[----:B------:R-:W-:Y:S05]  /*0890*/  BRA.U !UP1, `(.L_x_0) ;  /* 0x0000000109a47547 */ /* 0x000fea000b800000 */
[----:B------:R-:W-:Y:S02]  /*08a0*/  UISETP.NE.AND UP0, UPT, UR6, 0x1, UPT ;  /* 0x000000010600788c */ /* 0x000fe4000bf05270 */
[----:B------:R-:W-:-:S04]  /*08b0*/  ULOP3.LUT UR5, UR7, 0x1, URZ, 0xc0, !UPT ;  /* 0x0000000107057892 */ /* 0x000fc8000f8ec0ff */
[----:B------:R-:W-:-:S03]  /*08c0*/  UISETP.NE.U32.AND UP1, UPT, UR5, 0x1, UPT ;  /* 0x000000010500788c */ /* 0x000fc6000bf25070 */
        /* <DEDUP_REMOVED lines=9> */
[----:B------:R-:W4:Y:S01]  /*0960*/  LDG.E R15, desc[UR12][R4.64+0x4] ;  /* 0x0000040c040f7981 */ /* 0x000f22000c1e1900 */
[----:B--2---:R-:W-:-:S03]  /*0970*/  IMAD.WIDE R6, R11, 0x4, R6 ;  /* 0x000000040b067825 */ /* 0x004fc600078e0206 */
[----:B------:R-:W3:Y:S04]  /*0980*/  LDG.E R11, desc[UR12][R4.64] ;  /* 0x0000000c040b7981 */ /* 0x000ee8000c1e1900 */
[----:B------:R-:W2:Y:S04]  /*0990*/  LDG.E R13, desc[UR12][R6.64] ;  /* 0x0000000c060d7981 */ /* 0x000ea8000c1e1900 */
[----:B------:R-:W5:Y:S01]  /*09a0*/  LDG.E R17, desc[UR12][R6.64+0x4] ;  /* 0x0000040c06117981 */ /* 0x000f62000c1e1900 */
[----:B------:R-:W-:Y:S01]  /*09b0*/  UIADD3 UR4, UPT, UPT, UR4, 0x2, URZ ;  /* 0x0000000204047890 */ /* 0x000fe2000fffe0ff */
[C---:B---3--:R-:W-:Y:S01]  /*09c0*/  FADD R10, R0.reuse, -R11 ;  /* 0x8000000b000a7221 */ /* 0x048fe20000000000 */
[----:B--2---:R-:W-:-:S03]  /*09d0*/  FADD R13, R0, -R13 ;  /* 0x8000000d000d7221 */ /* 0x004fc60000000000 */
[----:B------:R-:W-:Y:S01]  /*09e0*/  FFMA R23, R10, R10, R23 ;  /* 0x0000000a0a177223 */ /* 0x000fe20000000017 */
[C---:B----4-:R-:W-:Y:S01]  /*09f0*/  FADD R0, R12.reuse, -R15 ;  /* 0x8000000f0c007221 */ /* 0x050fe20000000000 */
[----:B------:R-:W-:Y:S01]  /*0a00*/  FFMA R24, R13, R13, R24 ;  /* 0x0000000d0d187223 */ /* 0x000fe20000000018 */
[----:B-----5:R-:W-:Y:S02]  /*0a10*/  FADD R17, R12, -R17 ;  /* 0x800000110c117221 */ /* 0x020fe40000000000 */
[----:B------:R-:W-:Y:S02]  /*0a20*/  FFMA R23, R0, R0, R23 ;  /* 0x0000000000177223 */ /* 0x000fe40000000017 */
[----:B------:R-:W-:-:S07]  /*0a30*/  FFMA R24, R17, R17, R24 ;  /* 0x0000001111187223 */ /* 0x000fce0000000018 */
.L_x_4:
[----:B------:R-:W-:Y:S05]  /*0a40*/  BRA.U UP1, `(.L_x_0) ;  /* 0x0000000101387547 */ /* 0x000fea000b800000 */
[----:B------:R-:W0:Y:S01]  /*0a50*/  LDC.64 R2, c[0x0][0x380] ;  /* 0x0000e000ff027b82 */ /* 0x000e220000000a00 */
[----:B------:R-:W-:-:S07]  /*0a60*/  IADD3 R9, PT, PT, R9, UR4, RZ ;  /* 0x0000000409097c10 */ /* 0x000fce000fffe0ff */
[----:B------:R-:W1:Y:S08]  /*0a70*/  LDC.64 R4, c[0x0][0x388] ;  /* 0x0000e200ff047b82 */ /* 0x000e700000000a00 */
[----:B------:R-:W2:Y:S01]  /*0a80*/  LDC.64 R6, c[0x0][0x390] ;  /* 0x0000e400ff067b82 */ /* 0x000ea20000000a00 */
[----:B0-----:R-:W-:-:S06]  /*0a90*/  IMAD.WIDE R2, R9, 0x4, R2 ;  /* 0x0000000409027825 */ /* 0x001fcc00078e0202 */
[----:B------:R-:W3:Y:S01]  /*0aa0*/  LDG.E R2, desc[UR12][R2.64] ;  /* 0x0000000c02027981 */ /* 0x000ee2000c1e1900 */
[----:B-1----:R-:W-:-:S06]  /*0ab0*/  IMAD.WIDE R4, R9, 0x4, R4 ;  /* 0x0000000409047825 */ /* 0x002fcc00078e0204 */
[----:B------:R-:W3:Y:S01]  /*0ac0*/  LDG.E R5, desc[UR12][R4.64] ;  /* 0x0000000c04057981 */ /* 0x000ee2000c1e1900 */
[----:B--2---:R-:W-:-:S06]  /*0ad0*/  IMAD.WIDE R6, R9, 0x4, R6 ;  /* 0x0000000409067825 */ /* 0x004fcc00078e0206 */
[----:B------:R-:W2:Y:S01]  /*0ae0*/  LDG.E R7, desc[UR12][R6.64] ;  /* 0x0000000c06077981 */ /* 0x000ea2000c1e1900 */
[----:B---3--:R-:W-:-:S04]  /*0af0*/  FADD R0, R2, -R5 ;  /* 0x8000000502007221 */ /* 0x008fc80000000000 */
[----:B------:R-:W-:Y:S01]  /*0b00*/  FFMA R23, R0, R0, R23 ;  /* 0x0000000000177223 */ /* 0x000fe20000000017 */
[----:B--2---:R-:W-:-:S04]  /*0b10*/  FADD R9, R2, -R7 ;  /* 0x8000000702097221 */ /* 0x004fc80000000000 */
[----:B------:R-:W-:-:S07]  /*0b20*/  FFMA R24, R9, R9, R24 ;  /* 0x0000000909187223 */ /* 0x000fce0000000018 */
.L_x_0:
[----:B------:R-:W-:Y:S01]  /*0b30*/  IADD3 R2, PT, PT, R23, -0xd000000, RZ ;  /* 0xf300000017027810 */ /* 0x000fe20007ffe0ff */
[----:B------:R0:W1:Y:S01]  /*0b40*/  MUFU.RSQ R0, R23 ;  /* 0x0000001700007308 */ /* 0x0000620000001400 */
[----:B------:R-:W-:Y:S02]  /*0b50*/  BSSY.RECONVERGENT B0, `(.L_x_5) ;  /* 0x000000c000007945 */ /* 0x000fe40003800200 */
[----:B------:R-:W-:-:S13]  /*0b60*/  ISETP.GT.U32.AND P0, PT, R2, 0x727fffff, PT ;  /* 0x727fffff0200780c */ /* 0x000fda0003f04070 */
[----:B0-----:R-:W-:Y:S05]  /*0b70*/  @!P0 BRA `(.L_x_6) ;  /* 0x0000000000148947 */ /* 0x001fea0003800000 */
[----:B-1----:R-:W-:Y:S02]  /*0b80*/  MOV R0, R23 ;  /* 0x0000001700007202 */ /* 0x002fe40000000f00 */
[----:B------:R-:W-:-:S07]  /*0b90*/  MOV R9, 0xbb0 ;  /* 0x00000bb000097802 */ /* 0x000fce0000000f00 */
[----:B------:R-:W-:Y:S05]  /*0ba0*/  CALL.REL.NOINC `($__internal_0_$__cuda_sm20_sqrt_rn_f32_slowpath) ;  /* 0x0000000000747944 */ /* 0x000fea0003c00000 */
[----:B------:R-:W-:Y:S01]  /*0bb0*/  MOV R4, R5 ;  /* 0x0000000500047202 */ /* 0x000fe20000000f00 */
[----:B------:R-:W-:Y:S06]  /*0bc0*/  BRA `(.L_x_7) ;  /* 0x0000000000107947 */ /* 0x000fec0003800000 */
.L_x_6:
[C---:B-1----:R-:W-:Y:S01]  /*0bd0*/  FMUL.FTZ R4, R0.reuse, R23 ;  /* 0x0000001700047220 */ /* 0x042fe20000410000 */
[----:B------:R-:W-:-:S03]  /*0be0*/  FMUL.FTZ R0, R0, 0.5 ;  /* 0x3f00000000007820 */ /* 0x000fc60000410000 */
[----:B------:R-:W-:-:S04]  /*0bf0*/  FFMA R23, -R4, R4, R23 ;  /* 0x0000000404177223 */ /* 0x000fc80000000117 */
[----:B------:R-:W-:-:S07]  /*0c00*/  FFMA R4, R23, R0, R4 ;  /* 0x0000000017047223 */ /* 0x000fce0000000004 */
.L_x_7:
[----:B------:R-:W-:Y:S05]  /*0c10*/  BSYNC.RECONVERGENT B0 ;  /* 0x0000000000007941 */ /* 0x000fea0003800200 */
.L_x_5:
[----:B------:R-:W-:Y:S01]  /*0c20*/  IADD3 R0, PT, PT, R24, -0xd000000, RZ ;  /* 0xf300000018007810 */ /* 0x000fe20007ffe0ff */
[----:B------:R0:W1:Y:S01]  /*0c30*/  MUFU.RSQ R3, R24 ;  /* 0x0000001800037308 */ /* 0x0000620000001400 */
[----:B------:R-:W-:Y:S02]  /*0c40*/  BSSY.RECONVERGENT B0, `(.L_x_8) ;  /* 0x000000b000007945 */ /* 0x000fe40003800200 */
[----:B------:R-:W-:-:S13]  /*0c50*/  ISETP.GT.U32.AND P0, PT, R0, 0x727fffff, PT ;  /* 0x727fffff0000780c */ /* 0x000fda0003f04070 */
[----:B0-----:R-:W-:Y:S05]  /*0c60*/  @!P0 BRA `(.L_x_9) ;  /* 0x0000000000108947 */ /* 0x001fea0003800000 */
[----:B------:R-:W-:Y:S02]  /*0c70*/  MOV R0, R24 ;  /* 0x0000001800007202 */ /* 0x000fe40000000f00 */
[----:B------:R-:W-:-:S07]  /*0c80*/  MOV R9, 0xca0 ;  /* 0x00000ca000097802 */ /* 0x000fce0000000f00 */
[----:B-1----:R-:W-:Y:S05]  /*0c90*/  CALL.REL.NOINC `($__internal_0_$__cuda_sm20_sqrt_rn_f32_slowpath) ;  /* 0x0000000000387944 */ /* 0x002fea0003c00000 */
[----:B------:R-:W-:Y:S05]  /*0ca0*/  BRA `(.L_x_10) ;  /* 0x0000000000107947 */ /* 0x000fea0003800000 */
.L_x_9:
[C---:B-1----:R-:W-:Y:S01]  /*0cb0*/  FMUL.FTZ R5, R3.reuse, R24 ;  /* 0x0000001803057220 */ /* 0x042fe20000410000 */
[----:B------:R-:W-:-:S03]  /*0cc0*/  FMUL.FTZ R0, R3, 0.5 ;  /* 0x3f00000003007820 */ /* 0x000fc60000410000 */
[----:B------:R-:W-:-:S04]  /*0cd0*/  FFMA R24, -R5, R5, R24 ;  /* 0x0000000505187223 */ /* 0x000fc80000000118 */
[----:B------:R-:W-:-:S07]  /*0ce0*/  FFMA R5, R24, R0, R5 ;  /* 0x0000000018057223 */ /* 0x000fce0000000005 */
.L_x_10:
[----:B------:R-:W-:Y:S05]  /*0cf0*/  BSYNC.RECONVERGENT B0 ;  /* 0x0000000000007941 */ /* 0x000fea0003800200 */
.L_x_8:
[----:B------:R-:W0:Y:S01]  /*0d00*/  LDC.64 R2, c[0x0][0x398] ;  /* 0x0000e600ff027b82 */ /* 0x000e220000000a00 */
[----:B------:R-:W1:Y:S01]  /*0d10*/  LDCU UR4, c[0x0][0x3a8] ;  /* 0x00007500ff0477ac */ /* 0x000e620008000800 */
[----:B------:R-:W-:-:S04]  /*0d20*/  FADD R4, -R5, R4 ;  /* 0x0000000405047221 */ /* 0x000fc80000000100 */
[----:B-1----:R-:W-:Y:S01]  /*0d30*/  FADD R4, R4, UR4 ;  /* 0x0000000404047e21 */ /* 0x002fe20008000000 */
[----:B0-----:R-:W-:-:S04]  /*0d40*/  IMAD.WIDE R8, R8, 0x4, R2 ;  /* 0x0000000408087825 */ /* 0x001fc800078e0202 */
[----:B------:R-:W-:-:S05]  /*0d50*/  FMNMX R3, RZ, R4, !PT ;  /* 0x00000004ff037209 */ /* 0x000fca0007800000 */
[----:B------:R-:W-:Y:S01]  /*0d60*/  STG.E desc[UR12][R8.64], R3 ;  /* 0x0000000308007986 */ /* 0x000fe2000c10190c */
[----:B------:R-:W-:Y:S05]  /*0d70*/  EXIT ;  /* 0x000000000000794d */ /* 0x000fea0003800000 */
        .weak           $__internal_0_$__cuda_sm20_sqrt_rn_f32_slowpath
        .type           $__internal_0_$__cuda_sm20_sqrt_rn_f32_slowpath,@function
        .size           $__internal_0_$__cuda_sm20_sqrt_rn_f32_slowpath,(.L_x_13 - $__internal_0_$__cuda_sm20_sqrt_rn_f32_slowpath)
$__internal_0_$__cuda_sm20_sqrt_rn_f32_slowpath:
[----:B------:R-:W-:-:S13]  /*0d80*/  LOP3.LUT P0, RZ, R0, 0x7fffffff, RZ, 0xc0, !PT ;  /* 0x7fffffff00ff7812 */ /* 0x000fda000780c0ff */
[----:B------:R-:W-:Y:S01]  /*0d90*/  @!P0 MOV R2, R0 ;  /* 0x0000000000028202 */ /* 0x000fe20000000f00 */
[----:B------:R-:W-:Y:S06]  /*0da0*/  @!P0 BRA `(.L_x_11) ;  /* 0x0000000000408947 */ /* 0x000fec0003800000 */
[----:B------:R-:W-:-:S13]  /*0db0*/  FSETP.GEU.FTZ.AND P0, PT, R0, RZ, PT ;  /* 0x000000ff0000720b */ /* 0x000fda0003f1e000 */
[----:B------:R-:W-:Y:S01]  /*0dc0*/  @!P0 MOV R2, 0x7fffffff ;  /* 0x7fffffff00028802 */ /* 0x000fe20000000f00 */
[----:B------:R-:W-:Y:S06]  /*0dd0*/  @!P0 BRA `(.L_x_11) ;  /* 0x0000000000348947 */ /* 0x000fec0003800000 */
[----:B------:R-:W-:-:S13]  /*0de0*/  FSETP.GTU.FTZ.AND P0, PT, |R0|, +INF , PT ;  /* 0x7f8000000000780b */ /* 0x000fda0003f1c200 */
[----:B------:R-:W-:Y:S01]  /*0df0*/  @P0 FADD.FTZ R2, R0, 1 ;  /* 0x3f80000000020421 */ /* 0x000fe20000010000 */
[----:B------:R-:W-:Y:S06]  /*0e00*/  @P0 BRA `(.L_x_11) ;  /* 0x0000000000280947 */ /* 0x000fec0003800000 */
[----:B------:R-:W-:-:S13]  /*0e10*/  FSETP.NEU.FTZ.AND P0, PT, |R0|, +INF , PT ;  /* 0x7f8000000000780b */ /* 0x000fda0003f1d200 */
[----:B------:R-:W-:-:S04]  /*0e20*/  @P0 FFMA R3, R0, 1.84467440737095516160e+19, RZ ;  /* 0x5f80000000030823 */ /* 0x000fc800000000ff */
[----:B------:R-:W0:Y:S02]  /*0e30*/  @P0 MUFU.RSQ R2, R3 ;  /* 0x0000000300020308 */ /* 0x000e240000001400 */
[----:B0-----:R-:W-:Y:S01]  /*0e40*/  @P0 FMUL.FTZ R6, R3, R2 ;  /* 0x0000000203060220 */ /* 0x001fe20000410000 */
[----:B------:R-:W-:Y:S01]  /*0e50*/  @P0 FMUL.FTZ R7, R2, 0.5 ;  /* 0x3f00000002070820 */ /* 0x000fe20000410000 */
[----:B------:R-:W-:Y:S02]  /*0e60*/  @!P0 MOV R2, R0 ;  /* 0x0000000000028202 */ /* 0x000fe40000000f00 */
[----:B------:R-:W-:-:S04]  /*0e70*/  @P0 FADD.FTZ R5, -R6, -RZ ;  /* 0x800000ff06050221 */ /* 0x000fc80000010100 */
[----:B------:R-:W-:-:S04]  /*0e80*/  @P0 FFMA R5, R6, R5, R3 ;  /* 0x0000000506050223 */ /* 0x000fc80000000003 */
[----:B------:R-:W-:-:S04]  /*0e90*/  @P0 FFMA R5, R5, R7, R6 ;  /* 0x0000000705050223 */ /* 0x000fc80000000006 */
[----:B------:R-:W-:-:S07]  /*0ea0*/  @P0 FMUL.FTZ R2, R5, 2.3283064365386962891e-10 ;  /* 0x2f80000005020820 */ /* 0x000fce0000410000 */
.L_x_11:
[----:B------:R-:W-:Y:S01]  /*0eb0*/  HFMA2 R3, -RZ, RZ, 0, 0 ;  /* 0x00000000ff037431 */ /* 0x000fe200000001ff */
[----:B------:R-:W-:Y:S02]  /*0ec0*/  MOV R5, R2 ;  /* 0x0000000200057202 */ /* 0x000fe40000000f00 */
[----:B------:R-:W-:-:S04]  /*0ed0*/  MOV R2, R9 ;  /* 0x0000000900027202 */ /* 0x000fc80000000f00 */
[----:B------:R-:W-:Y:S05]  /*0ee0*/  RET.REL.NODEC R2 `(_Z19triplet_loss_kernelPKfS0_S0_Pfiif) ;  /* 0xfffffff002447950 */ /* 0x000fea0003c3ffff */
.L_x_12:
[----:B------:R-:W-:-:S00]  /*0ef0*/  BRA `(.L_x_12) ;  /* 0xfffffffc00fc7947 */ /* 0x000fc0000383ffff */
[----:B------:R-:W-:-:S00]  /*0f00*/  NOP ;  /* 0x0000000000007918 */ /* 0x000fc00000000000 */
[----:B------:R-:W-:-:S00]  /*0f10*/  NOP ;  /* 0x0000000000007918 */ /* 0x000fc00000000000 */
[----:B------:R-:W-:-:S00]  /*0f20*/  NOP ;  /* 0x0000000000007918 */ /* 0x000fc00000000000 */
[----:B------:R-:W-:-:S00]  /*0f30*/  NOP ;  /* 0x0000000000007918 */ /* 0x000fc00000000000 */
[----:B------:R-:W-:-:S00]  /*0f40*/  NOP ;  /* 0x0000000000007918 */ /* 0x000fc00000000000 */
[----:B------:R-:W-:-:S00]  /*0f50*/  NOP ;  /* 0x0000000000007918 */ /* 0x000fc00000000000 */
[----:B------:R-:W-:-:S00]  /*0f60*/  NOP ;  /* 0x0000000000007918 */ /* 0x000fc00000000000 */
[----:B------:R-:W-:-:S00]  /*0f70*/  NOP ;  /* 0x0000000000007918 */ /* 0x000fc00000000000 */
.L_x_13:


//--------------------- .nv.shared.reserved.0     --------------------------
	.section	.nv.shared.reserved.0,"aw",@nobits
	.weak		__nv_reservedSMEM_offset_0_alias
	.size		__nv_reservedSMEM_offset_0_alias, 0, 64
	.other		__nv_reservedSMEM_offset_0_alias,@"STO_CUDA_RESERVED_SHARED STV_DEFAULT"
__nv_reservedSMEM_offset_0_alias:
	.zero		0
	.zero		64


//--------------------- .nv.constant0._Z19triplet_loss_kernelPKfS0_S0_Pfiif --------------------------
	.section	.nv.constant0._Z19triplet_loss_kernelPKfS0_S0_Pfiif,"a",@progbits
	.sectionflags	@""
	.align	4
.nv.constant0._Z19triplet_loss_kernelPKfS0_S0_Pfiif:
	.zero		940


//--------------------- SYMBOLS --------------------------

	.type		.nv.reservedSmem.offset0,@object
	.size		.nv.reservedSmem.offset0,0x4
